//
// Generated by NVIDIA NVVM Compiler
//
// Compiler Build ID: CL-36424714
// Cuda compilation tools, release 13.0, V13.0.88
// Based on NVVM 20.0.0
//

.version 9.0
.target sm_100
.address_size 64

	// .globl	_Z18accumulateElementsPiS_i

.visible .entry _Z18accumulateElementsPiS_i(
	.param .u64 .ptr .align 1 _Z18accumulateElementsPiS_i_param_0,
	.param .u64 .ptr .align 1 _Z18accumulateElementsPiS_i_param_1,
	.param .u32 _Z18accumulateElementsPiS_i_param_2
)
{
	.reg .pred 	%p<4>;
	.reg .b32 	%r<14>;
	.reg .b64 	%rd<7>;

	ld.param.u64 	%rd1, [_Z18accumulateElementsPiS_i_param_0];
	ld.param.u64 	%rd2, [_Z18accumulateElementsPiS_i_param_1];
	mov.u32 	%r2, %ctaid.x;
	mov.u32 	%r3, %ntid.x;
	mov.u32 	%r4, %tid.x;
	mad.lo.s32 	%r5, %r2, %r3, %r4;
	mov.u32 	%r6, %ctaid.y;
	mov.u32 	%r7, %ntid.y;
	mov.u32 	%r8, %tid.y;
	mad.lo.s32 	%r9, %r6, %r7, %r8;
	shl.b32 	%r11, %r9, 10;
	add.s32 	%r1, %r11, %r5;
	setp.gt.s32 	%p1, %r5, 1023;
	setp.gt.u32 	%p2, %r9, 1023;
	or.pred  	%p3, %p1, %p2;
	@%p3 bra 	$L__BB0_2;
	cvta.to.global.u64 	%rd3, %rd1;
	cvta.to.global.u64 	%rd4, %rd2;
	mul.wide.s32 	%rd5, %r1, 4;
	add.s64 	%rd6, %rd3, %rd5;
	ld.global.u32 	%r12, [%rd6];
	atom.global.add.u32 	%r13, [%rd4], %r12;
$L__BB0_2:
	ret;

}


// ===== COMPILED SASS (sm_100) =====

	.target	sm_100

	.elftype	@"ET_EXEC"


//--------------------- .note.nv.tkinfo           --------------------------
	.section	.note.nv.tkinfo,"",@"SHT_NOTE"
	.sectionflags	@"SHF_NOTE_NV_TKINFO"
	.tkinfo
        /*0018*/ 	.word	0x00000002
        /*0030*/ 	.string	""
        /*0030*/ 	.string	"ptxas"
        /*0030*/ 	.string	"Cuda compilation tools, release 13.0, V13.0.88"
        /*0030*/ 	.string	"Build cuda_13.0.r13.0/compiler.36424714_0"
        /*0030*/ 	.string	"-arch sm_100 -m 64 "



//--------------------- .note.nv.cuinfo           --------------------------
	.section	.note.nv.cuinfo,"",@"SHT_NOTE"
	.sectionflags	@"SHF_NOTE_NV_CUINFO"
        /*0018*/ 	.short	0x0002
        /*001a*/ 	.short	0x0064
        /*001c*/ 	.short	0x0082
	.zero		2


//--------------------- .nv.info                  --------------------------
	.section	.nv.info,"",@"SHT_CUDA_INFO"
	.align	4


	//----- nvinfo : EIATTR_REGCOUNT
	.align		4
        /*0000*/ 	.byte	0x04, 0x2f
        /*0002*/ 	.short	(.L_1 - .L_0)
	.align		4
.L_0:
        /*0004*/ 	.word	index@(_Z18accumulateElementsPiS_i)
        /*0008*/ 	.word	0x0000000a


	//----- nvinfo : EIATTR_FRAME_SIZE
	.align		4
.L_1:
        /*000c*/ 	.byte	0x04, 0x11
        /*000e*/ 	.short	(.L_3 - .L_2)
	.align		4
.L_2:
        /*0010*/ 	.word	index@(_Z18accumulateElementsPiS_i)
        /*0014*/ 	.word	0x00000000


	//----- nvinfo : EIATTR_MIN_STACK_SIZE
	.align		4
.L_3:
        /*0018*/ 	.byte	0x04, 0x12
        /*001a*/ 	.short	(.L_5 - .L_4)
	.align		4
.L_4:
        /*001c*/ 	.word	index@(_Z18accumulateElementsPiS_i)
        /*0020*/ 	.word	0x00000000
.L_5:


//--------------------- .nv.compat                --------------------------
	.section	.nv.compat,"",@"SHT_CUDA_COMPAT_INFO"
	.align	4
        /*0000*/ 	.byte	0x02, 0x09, 0x00, 0x00, 0x02, 0x02, 0x01, 0x00, 0x02, 0x05, 0x05, 0x00, 0x03, 0x07, 0x01, 0x01
        /*0010*/ 	.byte	0x02, 0x03, 0x00, 0x00, 0x02, 0x06, 0x01, 0x00, 0x04, 0x0b, 0x08, 0x00, 0x09, 0x00, 0x00, 0x00
        /*0020*/ 	.byte	0x00, 0x00, 0x00, 0x00


//--------------------- .nv.info._Z18accumulateElementsPiS_i --------------------------
	.section	.nv.info._Z18accumulateElementsPiS_i,"",@"SHT_CUDA_INFO"
	.sectionflags	@""
	.align	4


	//----- nvinfo : EIATTR_CUDA_API_VERSION
	.align		4
        /*0000*/ 	.byte	0x04, 0x37
        /*0002*/ 	.short	(.L_7 - .L_6)
.L_6:
        /*0004*/ 	.word	0x00000082


	//----- nvinfo : EIATTR_KPARAM_INFO
	.align		4
.L_7:
        /*0008*/ 	.byte	0x04, 0x17
        /*000a*/ 	.short	(.L_9 - .L_8)
.L_8:
        /*000c*/ 	.word	0x00000000
        /*0010*/ 	.short	0x0002
        /*0012*/ 	.short	0x0010
        /*0014*/ 	.byte	0x00, 0xf0, 0x11, 0x00


	//----- nvinfo : EIATTR_KPARAM_INFO
	.align		4
.L_9:
        /*0018*/ 	.byte	0x04, 0x17
        /*001a*/ 	.short	(.L_11 - .L_10)
.L_10:
        /*001c*/ 	.word	0x00000000
        /*0020*/ 	.short	0x0001
        /*0022*/ 	.short	0x0008
        /*0024*/ 	.byte	0x00, 0xf5, 0x21, 0x00


	//----- nvinfo : EIATTR_KPARAM_INFO
	.align		4
.L_11:
        /*0028*/ 	.byte	0x04, 0x17
        /*002a*/ 	.short	(.L_13 - .L_12)
.L_12:
        /*002c*/ 	.word	0x00000000
        /*0030*/ 	.short	0x0000
        /*0032*/ 	.short	0x0000
        /*0034*/ 	.byte	0x00, 0xf5, 0x21, 0x00


	//----- nvinfo : EIATTR_SPARSE_MMA_MASK
	.align		4
.L_13:
        /*0038*/ 	.byte	0x03, 0x50
        /*003a*/ 	.short	0x0000


	//----- nvinfo : EIATTR_MAXREG_COUNT
	.align		4
        /*003c*/ 	.byte	0x03, 0x1b
        /*003e*/ 	.short	0x00ff


	//----- nvinfo : EIATTR_MERCURY_ISA_VERSION
	.align		4
        /*0040*/ 	.byte	0x03, 0x5f
        /*0042*/ 	.short	0x0101


	//----- nvinfo : EIATTR_INT_WARP_WIDE_INSTR_OFFSETS
	.align		4
        /*0044*/ 	.byte	0x04, 0x31
        /*0046*/ 	.short	(.L_15 - .L_14)


	//   ....[0]....
.L_14:
        /*0048*/ 	.word	0x00000120


	//   ....[1]....
        /*004c*/ 	.word	0x00000160


	//----- nvinfo : EIATTR_VRC_CTA_INIT_COUNT
	.align		4
.L_15:
        /*0050*/ 	.byte	0x02, 0x4a
	.zero		1
	.zero		1


	//----- nvinfo : EIATTR_EXIT_INSTR_OFFSETS
	.align		4
        /*0054*/ 	.byte	0x04, 0x1c
        /*0056*/ 	.short	(.L_17 - .L_16)


	//   ....[0]....
.L_16:
        /*0058*/ 	.word	0x000000b0


	//   ....[1]....
        /*005c*/ 	.word	0x00000190


	//----- nvinfo : EIATTR_CBANK_PARAM_SIZE
	.align		4
.L_17:
        /*0060*/ 	.byte	0x03, 0x19
        /*0062*/ 	.short	0x0014


	//----- nvinfo : EIATTR_PARAM_CBANK
	.align		4
        /*0064*/ 	.byte	0x04, 0x0a
        /*0066*/ 	.short	(.L_19 - .L_18)
	.align		4
.L_18:
        /*0068*/ 	.word	index@(.nv.constant0._Z18accumulateElementsPiS_i)
        /*006c*/ 	.short	0x0380
        /*006e*/ 	.short	0x0014


	//----- nvinfo : EIATTR_SW_WAR
	.align		4
.L_19:
        /*0070*/ 	.byte	0x04, 0x36
        /*0072*/ 	.short	(.L_21 - .L_20)
.L_20:
        /*0074*/ 	.word	0x00000008
.L_21:


//--------------------- .nv.callgraph             --------------------------
	.section	.nv.callgraph,"",@"SHT_CUDA_CALLGRAPH"
	.align	4
	.sectionentsize	8
	.align		4
        /*0000*/ 	.word	0x00000000
	.align		4
        /*0004*/ 	.word	0xffffffff
	.align		4
        /*0008*/ 	.word	0x00000000
	.align		4
        /*000c*/ 	.word	0xfffffffe
	.align		4
        /*0010*/ 	.word	0x00000000
	.align		4
        /*0014*/ 	.word	0xfffffffd
	.align		4
        /*0018*/ 	.word	0x00000000
	.align		4
        /*001c*/ 	.word	0xfffffffc


//--------------------- .text._Z18accumulateElementsPiS_i --------------------------
	.section	.text._Z18accumulateElementsPiS_i,"ax",@progbits
	.align	128
        .global         _Z18accumulateElementsPiS_i
        .type           _Z18accumulateElementsPiS_i,@function
        .size           _Z18accumulateElementsPiS_i,(.L_x_1 - _Z18accumulateElementsPiS_i)
        .other          _Z18accumulateElementsPiS_i,@"STO_CUDA_ENTRY STV_DEFAULT"
_Z18accumulateElementsPiS_i:
.text._Z18accumulateElementsPiS_i:
[----:B------:R-:W-:Y:S01]  /*0000*/  LDC R1, c[0x0][0x37c] ;  /* 0x0000df00ff017b82 */ /* 0x000fe20000000800 */
[----:B------:R-:W0:Y:S07]  /*0010*/  S2R R2, SR_TID.Y ;  /* 0x0000000000027919 */ /* 0x000e2e0000002200 */
[----:B------:R-:W1:Y:S01]  /*0020*/  LDC R0, c[0x0][0x360] ;  /* 0x0000d800ff007b82 */ /* 0x000e620000000800 */
[----:B------:R-:W1:Y:S07]  /*0030*/  S2R R3, SR_TID.X ;  /* 0x0000000000037919 */ /* 0x000e6e0000002100 */
[----:B------:R-:W0:Y:S08]  /*0040*/  S2UR UR5, SR_CTAID.Y ;  /* 0x00000000000579c3 */ /* 0x000e300000002600 */
[----:B------:R-:W0:Y:S08]  /*0050*/  LDC R5, c[0x0][0x364] ;  /* 0x0000d900ff057b82 */ /* 0x000e300000000800 */
[----:B------:R-:W1:Y:S01]  /*0060*/  S2UR UR4, SR_CTAID.X ;  /* 0x00000000000479c3 */ /* 0x000e620000002500 */
[----:B0-----:R-:W-:-:S05]  /*0070*/  IMAD R5, R5, UR5, R2 ;  /* 0x0000000505057c24 */ /* 0x001fca000f8e0202 */
[----:B------:R-:W-:Y:S01]  /*0080*/  ISETP.GT.U32.AND P0, PT, R5, 0x3ff, PT ;  /* 0x000003ff0500780c */ /* 0x000fe20003f04070 */
[----:B-1----:R-:W-:-:S05]  /*0090*/  IMAD R0, R0, UR4, R3 ;  /* 0x0000000400007c24 */ /* 0x002fca000f8e0203 */
[----:B------:R-:W-:-:S13]  /*00a0*/  ISETP.GT.OR P0, PT, R0, 0x3ff, P0 ;  /* 0x000003ff0000780c */ /* 0x000fda0000704670 */
[----:B------:R-:W-:Y:S05]  /*00b0*/  @P0 EXIT ;  /* 0x000000000000094d */ /* 0x000fea0003800000 */
[----:B------:R-:W0:Y:S01]  /*00c0*/  LDC.64 R2, c[0x0][0x380] ;  /* 0x0000e000ff027b82 */ /* 0x000e220000000a00 */
[----:B------:R-:W1:Y:S01]  /*00d0*/  LDCU.64 UR6, c[0x0][0x358] ;  /* 0x00006b00ff0677ac */ /* 0x000e620008000a00 */
[----:B------:R-:W-:-:S05]  /*00e0*/  LEA R5, R5, R0, 0xa ;  /* 0x0000000005057211 */ /* 0x000fca00078e50ff */
[----:B0-----:R-:W-:-:S06]  /*00f0*/  IMAD.WIDE R2, R5, 0x4, R2 ;  /* 0x0000000405027825 */ /* 0x001fcc00078e0202 */
[----:B-1----:R-:W2:Y:S01]  /*0100*/  LDG.E R2, desc[UR6][R2.64] ;  /* 0x0000000602027981 */ /* 0x002ea2000c1e1900 */
[----:B------:R-:W0:Y:S01]  /*0110*/  LDC.64 R4, c[0x0][0x388] ;  /* 0x0000e200ff047b82 */ /* 0x000e220000000a00 */
[----:B------:R-:W-:Y:S01]  /*0120*/  VOTEU.ANY UR4, UPT, PT ;  /* 0x0000000000047886 */ /* 0x000fe200038e0100 */
[----:B------:R-:W1:Y:S01]  /*0130*/  S2R R0, SR_LANEID ;  /* 0x0000000000007919 */ /* 0x000e620000000000 */
[----:B------:R-:W-:-:S06]  /*0140*/  UFLO.U32 UR4, UR4 ;  /* 0x00000004000472bd */ /* 0x000fcc00080e0000 */
[----:B-1----:R-:W-:Y:S01]  /*0150*/  ISETP.EQ.U32.AND P0, PT, R0, UR4, PT ;  /* 0x0000000400007c0c */ /* 0x002fe2000bf02070 */
[----:B--2---:R-:W1:Y:S02]  /*0160*/  REDUX.SUM UR5, R2 ;  /* 0x00000000020573c4 */ /* 0x004e64000000c000 */
[----:B-1----:R-:W-:-:S10]  /*0170*/  MOV R7, UR5 ;  /* 0x0000000500077c02 */ /* 0x002fd40008000f00 */
[----:B0-----:R-:W-:Y:S01]  /*0180*/  @P0 REDG.E.ADD.STRONG.GPU desc[UR6][R4.64], R7 ;  /* 0x000000070400098e */ /* 0x001fe2000c12e106 */
[----:B------:R-:W-:Y:S05]  /*0190*/  EXIT ;  /* 0x000000000000794d */ /* 0x000fea0003800000 */
.L_x_0:
[----:B------:R-:W-:-:S00]  /*01a0*/  BRA `(.L_x_0) ;  /* 0xfffffffc00fc7947 */ /* 0x000fc0000383ffff */
[----:B------:R-:W-:-:S00]  /*01b0*/  NOP ;  /* 0x0000000000007918 */ /* 0x000fc00000000000 */
        /* <DEDUP_REMOVED lines=12> */
.L_x_1:


//--------------------- .nv.shared.reserved.0     --------------------------
	.section	.nv.shared.reserved.0,"aw",@nobits
	.weak		__nv_reservedSMEM_offset_0_alias
	.size		__nv_reservedSMEM_offset_0_alias, 0, 64
	.other		__nv_reservedSMEM_offset_0_alias,@"STO_CUDA_RESERVED_SHARED STV_DEFAULT"
__nv_reservedSMEM_offset_0_alias:
	.zero		0
	.zero		64


//--------------------- .nv.constant0._Z18accumulateElementsPiS_i --------------------------
	.section	.nv.constant0._Z18accumulateElementsPiS_i,"a",@progbits
	.sectionflags	@""
	.align	4
.nv.constant0._Z18accumulateElementsPiS_i:
	.zero		916


//--------------------- SYMBOLS --------------------------

	.type		.nv.reservedSmem.offset0,@object
	.size		.nv.reservedSmem.offset0,0x4
